//
// Generated by NVIDIA NVVM Compiler
//
// Compiler Build ID: CL-36424714
// Cuda compilation tools, release 13.0, V13.0.88
// Based on NVVM 20.0.0
//

.version 9.0
.target sm_100
.address_size 64

	// .globl	_Z16histogram_kernelPKcjPjii
.extern .shared .align 16 .b8 s_hist[];

.visible .entry _Z16histogram_kernelPKcjPjii(
	.param .u64 .ptr .align 1 _Z16histogram_kernelPKcjPjii_param_0,
	.param .u32 _Z16histogram_kernelPKcjPjii_param_1,
	.param .u64 .ptr .align 1 _Z16histogram_kernelPKcjPjii_param_2,
	.param .u32 _Z16histogram_kernelPKcjPjii_param_3,
	.param .u32 _Z16histogram_kernelPKcjPjii_param_4
)
{
	.reg .pred 	%p<37>;
	.reg .b32 	%r<163>;
	.reg .b64 	%rd<23>;

	ld.param.u64 	%rd4, [_Z16histogram_kernelPKcjPjii_param_0];
	ld.param.u32 	%r27, [_Z16histogram_kernelPKcjPjii_param_1];
	ld.param.u64 	%rd3, [_Z16histogram_kernelPKcjPjii_param_2];
	ld.param.u32 	%r28, [_Z16histogram_kernelPKcjPjii_param_3];
	ld.param.u32 	%r29, [_Z16histogram_kernelPKcjPjii_param_4];
	cvta.to.global.u64 	%rd1, %rd4;
	sub.s32 	%r1, %r29, %r28;
	mov.u32 	%r162, %tid.x;
	shl.b32 	%r30, %r1, 5;
	add.s32 	%r3, %r30, 32;
	setp.ge.s32 	%p1, %r162, %r3;
	@%p1 bra 	$L__BB0_3;
	mov.u32 	%r4, %ntid.x;
	mov.u32 	%r161, %r162;
$L__BB0_2:
	shl.b32 	%r31, %r161, 2;
	mov.u32 	%r32, s_hist;
	add.s32 	%r33, %r32, %r31;
	mov.b32 	%r34, 0;
	st.shared.u32 	[%r33], %r34;
	add.s32 	%r161, %r161, %r4;
	setp.lt.s32 	%p2, %r161, %r3;
	@%p2 bra 	$L__BB0_2;
$L__BB0_3:
	bar.sync 	0;
	and.b32  	%r7, %r162, 31;
	mov.u32 	%r35, %ctaid.x;
	mov.u32 	%r8, %ntid.x;
	mul.lo.s32 	%r36, %r35, %r8;
	shl.b32 	%r37, %r36, 3;
	add.s32 	%r9, %r37, %r162;
	setp.ge.u32 	%p3, %r9, %r27;
	@%p3 bra 	$L__BB0_6;
	cvt.s64.s32 	%rd5, %r9;
	add.s64 	%rd6, %rd1, %rd5;
	ld.global.u8 	%r10, [%rd6];
	setp.lt.s32 	%p4, %r10, %r28;
	setp.lt.s32 	%p5, %r29, %r10;
	or.pred  	%p6, %p4, %p5;
	@%p6 bra 	$L__BB0_6;
	sub.s32 	%r38, %r10, %r28;
	shl.b32 	%r39, %r38, 7;
	shl.b32 	%r40, %r7, 2;
	or.b32  	%r41, %r39, %r40;
	mov.u32 	%r42, s_hist;
	add.s32 	%r43, %r42, %r41;
	atom.shared.add.u32 	%r44, [%r43], 1;
$L__BB0_6:
	add.s32 	%r11, %r9, %r8;
	setp.ge.u32 	%p7, %r11, %r27;
	@%p7 bra 	$L__BB0_9;
	cvt.s64.s32 	%rd7, %r11;
	add.s64 	%rd8, %rd1, %rd7;
	ld.global.u8 	%r12, [%rd8];
	setp.lt.s32 	%p8, %r12, %r28;
	setp.lt.s32 	%p9, %r29, %r12;
	or.pred  	%p10, %p8, %p9;
	@%p10 bra 	$L__BB0_9;
	sub.s32 	%r45, %r12, %r28;
	shl.b32 	%r46, %r45, 7;
	shl.b32 	%r47, %r7, 2;
	or.b32  	%r48, %r46, %r47;
	mov.u32 	%r49, s_hist;
	add.s32 	%r50, %r49, %r48;
	atom.shared.add.u32 	%r51, [%r50], 1;
$L__BB0_9:
	add.s32 	%r13, %r11, %r8;
	setp.ge.u32 	%p11, %r13, %r27;
	@%p11 bra 	$L__BB0_12;
	cvt.s64.s32 	%rd9, %r13;
	add.s64 	%rd10, %rd1, %rd9;
	ld.global.u8 	%r14, [%rd10];
	setp.lt.s32 	%p12, %r14, %r28;
	setp.lt.s32 	%p13, %r29, %r14;
	or.pred  	%p14, %p12, %p13;
	@%p14 bra 	$L__BB0_12;
	sub.s32 	%r52, %r14, %r28;
	shl.b32 	%r53, %r52, 7;
	shl.b32 	%r54, %r7, 2;
	or.b32  	%r55, %r53, %r54;
	mov.u32 	%r56, s_hist;
	add.s32 	%r57, %r56, %r55;
	atom.shared.add.u32 	%r58, [%r57], 1;
$L__BB0_12:
	add.s32 	%r15, %r13, %r8;
	setp.ge.u32 	%p15, %r15, %r27;
	@%p15 bra 	$L__BB0_15;
	cvt.s64.s32 	%rd11, %r15;
	add.s64 	%rd12, %rd1, %rd11;
	ld.global.u8 	%r16, [%rd12];
	setp.lt.s32 	%p16, %r16, %r28;
	setp.lt.s32 	%p17, %r29, %r16;
	or.pred  	%p18, %p16, %p17;
	@%p18 bra 	$L__BB0_15;
	sub.s32 	%r59, %r16, %r28;
	shl.b32 	%r60, %r59, 7;
	shl.b32 	%r61, %r7, 2;
	or.b32  	%r62, %r60, %r61;
	mov.u32 	%r63, s_hist;
	add.s32 	%r64, %r63, %r62;
	atom.shared.add.u32 	%r65, [%r64], 1;
$L__BB0_15:
	add.s32 	%r17, %r15, %r8;
	setp.ge.u32 	%p19, %r17, %r27;
	@%p19 bra 	$L__BB0_18;
	cvt.s64.s32 	%rd13, %r17;
	add.s64 	%rd14, %rd1, %rd13;
	ld.global.u8 	%r18, [%rd14];
	setp.lt.s32 	%p20, %r18, %r28;
	setp.lt.s32 	%p21, %r29, %r18;
	or.pred  	%p22, %p20, %p21;
	@%p22 bra 	$L__BB0_18;
	sub.s32 	%r66, %r18, %r28;
	shl.b32 	%r67, %r66, 7;
	shl.b32 	%r68, %r7, 2;
	or.b32  	%r69, %r67, %r68;
	mov.u32 	%r70, s_hist;
	add.s32 	%r71, %r70, %r69;
	atom.shared.add.u32 	%r72, [%r71], 1;
$L__BB0_18:
	add.s32 	%r19, %r17, %r8;
	setp.ge.u32 	%p23, %r19, %r27;
	@%p23 bra 	$L__BB0_21;
	cvt.s64.s32 	%rd15, %r19;
	add.s64 	%rd16, %rd1, %rd15;
	ld.global.u8 	%r20, [%rd16];
	setp.lt.s32 	%p24, %r20, %r28;
	setp.lt.s32 	%p25, %r29, %r20;
	or.pred  	%p26, %p24, %p25;
	@%p26 bra 	$L__BB0_21;
	sub.s32 	%r73, %r20, %r28;
	shl.b32 	%r74, %r73, 7;
	shl.b32 	%r75, %r7, 2;
	or.b32  	%r76, %r74, %r75;
	mov.u32 	%r77, s_hist;
	add.s32 	%r78, %r77, %r76;
	atom.shared.add.u32 	%r79, [%r78], 1;
$L__BB0_21:
	add.s32 	%r21, %r19, %r8;
	setp.ge.u32 	%p27, %r21, %r27;
	@%p27 bra 	$L__BB0_24;
	cvt.s64.s32 	%rd17, %r21;
	add.s64 	%rd18, %rd1, %rd17;
	ld.global.u8 	%r22, [%rd18];
	setp.lt.s32 	%p28, %r22, %r28;
	setp.lt.s32 	%p29, %r29, %r22;
	or.pred  	%p30, %p28, %p29;
	@%p30 bra 	$L__BB0_24;
	sub.s32 	%r80, %r22, %r28;
	shl.b32 	%r81, %r80, 7;
	shl.b32 	%r82, %r7, 2;
	or.b32  	%r83, %r81, %r82;
	mov.u32 	%r84, s_hist;
	add.s32 	%r85, %r84, %r83;
	atom.shared.add.u32 	%r86, [%r85], 1;
$L__BB0_24:
	add.s32 	%r23, %r21, %r8;
	setp.ge.u32 	%p31, %r23, %r27;
	@%p31 bra 	$L__BB0_27;
	cvt.s64.s32 	%rd19, %r23;
	add.s64 	%rd20, %rd1, %rd19;
	ld.global.u8 	%r24, [%rd20];
	setp.lt.s32 	%p32, %r24, %r28;
	setp.lt.s32 	%p33, %r29, %r24;
	or.pred  	%p34, %p32, %p33;
	@%p34 bra 	$L__BB0_27;
	sub.s32 	%r87, %r24, %r28;
	shl.b32 	%r88, %r87, 7;
	shl.b32 	%r89, %r7, 2;
	or.b32  	%r90, %r88, %r89;
	mov.u32 	%r91, s_hist;
	add.s32 	%r92, %r91, %r90;
	atom.shared.add.u32 	%r93, [%r92], 1;
$L__BB0_27:
	bar.sync 	0;
	setp.gt.s32 	%p35, %r162, %r1;
	@%p35 bra 	$L__BB0_30;
	cvta.to.global.u64 	%rd2, %rd3;
	mov.u32 	%r95, s_hist;
$L__BB0_29:
	shl.b32 	%r94, %r162, 7;
	add.s32 	%r96, %r95, %r94;
	ld.shared.v4.u32 	{%r97, %r98, %r99, %r100}, [%r96];
	add.s32 	%r101, %r98, %r97;
	add.s32 	%r102, %r99, %r101;
	add.s32 	%r103, %r100, %r102;
	ld.shared.v4.u32 	{%r104, %r105, %r106, %r107}, [%r96+16];
	add.s32 	%r108, %r104, %r103;
	add.s32 	%r109, %r105, %r108;
	add.s32 	%r110, %r106, %r109;
	add.s32 	%r111, %r107, %r110;
	ld.shared.v4.u32 	{%r112, %r113, %r114, %r115}, [%r96+32];
	add.s32 	%r116, %r112, %r111;
	add.s32 	%r117, %r113, %r116;
	add.s32 	%r118, %r114, %r117;
	add.s32 	%r119, %r115, %r118;
	ld.shared.v4.u32 	{%r120, %r121, %r122, %r123}, [%r96+48];
	add.s32 	%r124, %r120, %r119;
	add.s32 	%r125, %r121, %r124;
	add.s32 	%r126, %r122, %r125;
	add.s32 	%r127, %r123, %r126;
	ld.shared.v4.u32 	{%r128, %r129, %r130, %r131}, [%r96+64];
	add.s32 	%r132, %r128, %r127;
	add.s32 	%r133, %r129, %r132;
	add.s32 	%r134, %r130, %r133;
	add.s32 	%r135, %r131, %r134;
	ld.shared.v4.u32 	{%r136, %r137, %r138, %r139}, [%r96+80];
	add.s32 	%r140, %r136, %r135;
	add.s32 	%r141, %r137, %r140;
	add.s32 	%r142, %r138, %r141;
	add.s32 	%r143, %r139, %r142;
	ld.shared.v4.u32 	{%r144, %r145, %r146, %r147}, [%r96+96];
	add.s32 	%r148, %r144, %r143;
	add.s32 	%r149, %r145, %r148;
	add.s32 	%r150, %r146, %r149;
	add.s32 	%r151, %r147, %r150;
	ld.shared.v4.u32 	{%r152, %r153, %r154, %r155}, [%r96+112];
	add.s32 	%r156, %r152, %r151;
	add.s32 	%r157, %r153, %r156;
	add.s32 	%r158, %r154, %r157;
	add.s32 	%r159, %r155, %r158;
	mul.wide.s32 	%rd21, %r162, 4;
	add.s64 	%rd22, %rd2, %rd21;
	atom.global.add.u32 	%r160, [%rd22], %r159;
	add.s32 	%r162, %r162, %r8;
	setp.le.s32 	%p36, %r162, %r1;
	@%p36 bra 	$L__BB0_29;
$L__BB0_30:
	ret;

}


// ===== COMPILED SASS (sm_100) =====

	.target	sm_100

	.elftype	@"ET_EXEC"


//--------------------- .note.nv.tkinfo           --------------------------
	.section	.note.nv.tkinfo,"",@"SHT_NOTE"
	.sectionflags	@"SHF_NOTE_NV_TKINFO"
	.tkinfo
        /*0018*/ 	.word	0x00000002
        /*0030*/ 	.string	""
        /*0030*/ 	.string	"ptxas"
        /*0030*/ 	.string	"Cuda compilation tools, release 13.0, V13.0.88"
        /*0030*/ 	.string	"Build cuda_13.0.r13.0/compiler.36424714_0"
        /*0030*/ 	.string	"-arch sm_100 -m 64 "



//--------------------- .note.nv.cuinfo           --------------------------
	.section	.note.nv.cuinfo,"",@"SHT_NOTE"
	.sectionflags	@"SHF_NOTE_NV_CUINFO"
        /*0018*/ 	.short	0x0002
        /*001a*/ 	.short	0x0064
        /*001c*/ 	.short	0x0082
	.zero		2


//--------------------- .nv.info                  --------------------------
	.section	.nv.info,"",@"SHT_CUDA_INFO"
	.align	4


	//----- nvinfo : EIATTR_REGCOUNT
	.align		4
        /*0000*/ 	.byte	0x04, 0x2f
        /*0002*/ 	.short	(.L_1 - .L_0)
	.align		4
.L_0:
        /*0004*/ 	.word	index@(_Z16histogram_kernelPKcjPjii)
        /*0008*/ 	.word	0x00000020


	//----- nvinfo : EIATTR_FRAME_SIZE
	.align		4
.L_1:
        /*000c*/ 	.byte	0x04, 0x11
        /*000e*/ 	.short	(.L_3 - .L_2)
	.align		4
.L_2:
        /*0010*/ 	.word	index@(_Z16histogram_kernelPKcjPjii)
        /*0014*/ 	.word	0x00000000


	//----- nvinfo : EIATTR_MIN_STACK_SIZE
	.align		4
.L_3:
        /*0018*/ 	.byte	0x04, 0x12
        /*001a*/ 	.short	(.L_5 - .L_4)
	.align		4
.L_4:
        /*001c*/ 	.word	index@(_Z16histogram_kernelPKcjPjii)
        /*0020*/ 	.word	0x00000000
.L_5:


//--------------------- .nv.compat                --------------------------
	.section	.nv.compat,"",@"SHT_CUDA_COMPAT_INFO"
	.align	4
        /*0000*/ 	.byte	0x02, 0x09, 0x00, 0x00, 0x02, 0x02, 0x01, 0x00, 0x02, 0x05, 0x05, 0x00, 0x03, 0x07, 0x01, 0x01
        /*0010*/ 	.byte	0x02, 0x03, 0x00, 0x00, 0x02, 0x06, 0x01, 0x00, 0x04, 0x0b, 0x08, 0x00, 0x09, 0x00, 0x00, 0x00
        /*0020*/ 	.byte	0x00, 0x00, 0x00, 0x00


//--------------------- .nv.info._Z16histogram_kernelPKcjPjii --------------------------
	.section	.nv.info._Z16histogram_kernelPKcjPjii,"",@"SHT_CUDA_INFO"
	.sectionflags	@""
	.align	4


	//----- nvinfo : EIATTR_CUDA_API_VERSION
	.align		4
        /*0000*/ 	.byte	0x04, 0x37
        /*0002*/ 	.short	(.L_7 - .L_6)
.L_6:
        /*0004*/ 	.word	0x00000082


	//----- nvinfo : EIATTR_KPARAM_INFO
	.align		4
.L_7:
        /*0008*/ 	.byte	0x04, 0x17
        /*000a*/ 	.short	(.L_9 - .L_8)
.L_8:
        /*000c*/ 	.word	0x00000000
        /*0010*/ 	.short	0x0004
        /*0012*/ 	.short	0x001c
        /*0014*/ 	.byte	0x00, 0xf0, 0x11, 0x00


	//----- nvinfo : EIATTR_KPARAM_INFO
	.align		4
.L_9:
        /*0018*/ 	.byte	0x04, 0x17
        /*001a*/ 	.short	(.L_11 - .L_10)
.L_10:
        /*001c*/ 	.word	0x00000000
        /*0020*/ 	.short	0x0003
        /*0022*/ 	.short	0x0018
        /*0024*/ 	.byte	0x00, 0xf0, 0x11, 0x00


	//----- nvinfo : EIATTR_KPARAM_INFO
	.align		4
.L_11:
        /*0028*/ 	.byte	0x04, 0x17
        /*002a*/ 	.short	(.L_13 - .L_12)
.L_12:
        /*002c*/ 	.word	0x00000000
        /*0030*/ 	.short	0x0002
        /*0032*/ 	.short	0x0010
        /*0034*/ 	.byte	0x00, 0xf5, 0x21, 0x00


	//----- nvinfo : EIATTR_KPARAM_INFO
	.align		4
.L_13:
        /*0038*/ 	.byte	0x04, 0x17
        /*003a*/ 	.short	(.L_15 - .L_14)
.L_14:
        /*003c*/ 	.word	0x00000000
        /*0040*/ 	.short	0x0001
        /*0042*/ 	.short	0x0008
        /*0044*/ 	.byte	0x00, 0xf0, 0x11, 0x00


	//----- nvinfo : EIATTR_KPARAM_INFO
	.align		4
.L_15:
        /*0048*/ 	.byte	0x04, 0x17
        /*004a*/ 	.short	(.L_17 - .L_16)
.L_16:
        /*004c*/ 	.word	0x00000000
        /*0050*/ 	.short	0x0000
        /*0052*/ 	.short	0x0000
        /*0054*/ 	.byte	0x00, 0xf5, 0x21, 0x00


	//----- nvinfo : EIATTR_SPARSE_MMA_MASK
	.align		4
.L_17:
        /*0058*/ 	.byte	0x03, 0x50
        /*005a*/ 	.short	0x0000


	//----- nvinfo : EIATTR_MAXREG_COUNT
	.align		4
        /*005c*/ 	.byte	0x03, 0x1b
        /*005e*/ 	.short	0x00ff


	//----- nvinfo : EIATTR_NUM_BARRIERS
	.align		4
        /*0060*/ 	.byte	0x02, 0x4c
        /*0062*/ 	.byte	0x01
	.zero		1


	//----- nvinfo : EIATTR_MERCURY_ISA_VERSION
	.align		4
        /*0064*/ 	.byte	0x03, 0x5f
        /*0066*/ 	.short	0x0101


	//----- nvinfo : EIATTR_VRC_CTA_INIT_COUNT
	.align		4
        /*0068*/ 	.byte	0x02, 0x4a
	.zero		1
	.zero		1


	//----- nvinfo : EIATTR_EXIT_INSTR_OFFSETS
	.align		4
        /*006c*/ 	.byte	0x04, 0x1c
        /*006e*/ 	.short	(.L_19 - .L_18)


	//   ....[0]....
.L_18:
        /*0070*/ 	.word	0x00000b40


	//   ....[1]....
        /*0074*/ 	.word	0x00000d70


	//----- nvinfo : EIATTR_CRS_STACK_SIZE
	.align		4
.L_19:
        /*0078*/ 	.byte	0x04, 0x1e
        /*007a*/ 	.short	(.L_21 - .L_20)
.L_20:
        /*007c*/ 	.word	0x00000000


	//----- nvinfo : EIATTR_CBANK_PARAM_SIZE
	.align		4
.L_21:
        /*0080*/ 	.byte	0x03, 0x19
        /*0082*/ 	.short	0x0020


	//----- nvinfo : EIATTR_PARAM_CBANK
	.align		4
        /*0084*/ 	.byte	0x04, 0x0a
        /*0086*/ 	.short	(.L_23 - .L_22)
	.align		4
.L_22:
        /*0088*/ 	.word	index@(.nv.constant0._Z16histogram_kernelPKcjPjii)
        /*008c*/ 	.short	0x0380
        /*008e*/ 	.short	0x0020


	//----- nvinfo : EIATTR_SW_WAR
	.align		4
.L_23:
        /*0090*/ 	.byte	0x04, 0x36
        /*0092*/ 	.short	(.L_25 - .L_24)
.L_24:
        /*0094*/ 	.word	0x00000008
.L_25:


//--------------------- .nv.callgraph             --------------------------
	.section	.nv.callgraph,"",@"SHT_CUDA_CALLGRAPH"
	.align	4
	.sectionentsize	8
	.align		4
        /*0000*/ 	.word	0x00000000
	.align		4
        /*0004*/ 	.word	0xffffffff
	.align		4
        /*0008*/ 	.word	0x00000000
	.align		4
        /*000c*/ 	.word	0xfffffffe
	.align		4
        /*0010*/ 	.word	0x00000000
	.align		4
        /*0014*/ 	.word	0xfffffffd
	.align		4
        /*0018*/ 	.word	0x00000000
	.align		4
        /*001c*/ 	.word	0xfffffffc


//--------------------- .text._Z16histogram_kernelPKcjPjii --------------------------
	.section	.text._Z16histogram_kernelPKcjPjii,"ax",@progbits
	.align	128
        .global         _Z16histogram_kernelPKcjPjii
        .type           _Z16histogram_kernelPKcjPjii,@function
        .size           _Z16histogram_kernelPKcjPjii,(.L_x_21 - _Z16histogram_kernelPKcjPjii)
        .other          _Z16histogram_kernelPKcjPjii,@"STO_CUDA_ENTRY STV_DEFAULT"
_Z16histogram_kernelPKcjPjii:
.text._Z16histogram_kernelPKcjPjii:
[----:B------:R-:W-:Y:S01]  /*0000*/  LDC R1, c[0x0][0x37c] ;  /* 0x0000df00ff017b82 */ /* 0x000fe20000000800 */
[----:B------:R-:W0:Y:S01]  /*0010*/  S2R R3, SR_TID.X ;  /* 0x0000000000037919 */ /* 0x000e220000002100 */
[----:B------:R-:W1:Y:S01]  /*0020*/  LDCU.64 UR8, c[0x0][0x398] ;  /* 0x00007300ff0877ac */ /* 0x000e620008000a00 */
[----:B------:R-:W-:Y:S01]  /*0030*/  BSSY.RECONVERGENT B0, `(.L_x_0) ;  /* 0x000000f000007945 */ /* 0x000fe20003800200 */
[----:B-1----:R-:W-:-:S04]  /*0040*/  UIADD3 UR10, UPT, UPT, UR9, -UR8, URZ ;  /* 0x80000008090a7290 */ /* 0x002fc8000fffe0ff */
[----:B------:R-:W-:-:S06]  /*0050*/  ULEA UR4, UR10, 0x20, 0x5 ;  /* 0x000000200a047891 */ /* 0x000fcc000f8e28ff */
[----:B0-----:R-:W-:-:S13]  /*0060*/  ISETP.GE.AND P0, PT, R3, UR4, PT ;  /* 0x0000000403007c0c */ /* 0x001fda000bf06270 */
[----:B------:R-:W-:Y:S05]  /*0070*/  @P0 BRA `(.L_x_1) ;  /* 0x0000000000280947 */ /* 0x000fea0003800000 */
[----:B------:R-:W0:Y:S01]  /*0080*/  S2R R5, SR_CgaCtaId ;  /* 0x0000000000057919 */ /* 0x000e220000008800 */
[----:B------:R-:W1:Y:S01]  /*0090*/  LDC R7, c[0x0][0x360] ;  /* 0x0000d800ff077b82 */ /* 0x000e620000000800 */
[----:B------:R-:W-:Y:S01]  /*00a0*/  MOV R2, 0x400 ;  /* 0x0000040000027802 */ /* 0x000fe20000000f00 */
[----:B------:R-:W-:-:S03]  /*00b0*/  IMAD.MOV.U32 R0, RZ, RZ, R3 ;  /* 0x000000ffff007224 */ /* 0x000fc600078e0003 */
[----:B0-----:R-:W-:-:S07]  /*00c0*/  LEA R5, R5, R2, 0x18 ;  /* 0x0000000205057211 */ /* 0x001fce00078ec0ff */
.L_x_2:
[----:B------:R-:W-:Y:S02]  /*00d0*/  IMAD R2, R0, 0x4, R5 ;  /* 0x0000000400027824 */ /* 0x000fe400078e0205 */
[----:B-1----:R-:W-:-:S03]  /*00e0*/  IMAD.IADD R0, R7, 0x1, R0 ;  /* 0x0000000107007824 */ /* 0x002fc600078e0200 */
[----:B------:R0:W-:Y:S02]  /*00f0*/  STS [R2], RZ ;  /* 0x000000ff02007388 */ /* 0x0001e40000000800 */
[----:B------:R-:W-:-:S13]  /*0100*/  ISETP.GE.AND P0, PT, R0, UR4, PT ;  /* 0x0000000400007c0c */ /* 0x000fda000bf06270 */
[----:B0-----:R-:W-:Y:S05]  /*0110*/  @!P0 BRA `(.L_x_2) ;  /* 0xfffffffc00ec8947 */ /* 0x001fea000383ffff */
.L_x_1:
[----:B------:R-:W-:Y:S05]  /*0120*/  BSYNC.RECONVERGENT B0 ;  /* 0x0000000000007941 */ /* 0x000fea0003800200 */
.L_x_0:
[----:B------:R-:W0:Y:S01]  /*0130*/  S2UR UR4, SR_CTAID.X ;  /* 0x00000000000479c3 */ /* 0x000e220000002500 */
[----:B------:R-:W1:Y:S01]  /*0140*/  LDCU UR11, c[0x0][0x388] ;  /* 0x00007100ff0b77ac */ /* 0x000e620008000800 */
[----:B------:R-:W-:Y:S06]  /*0150*/  BSSY.RECONVERGENT B0, `(.L_x_3) ;  /* 0x000001f000007945 */ /* 0x000fec0003800200 */
[----:B------:R-:W-:Y:S01]  /*0160*/  BAR.SYNC.DEFER_BLOCKING 0x0 ;  /* 0x0000000000007b1d */ /* 0x000fe20000010000 */
[----:B------:R-:W-:-:S07]  /*0170*/  ISETP.GT.AND P1, PT, R3, UR10, PT ;  /* 0x0000000a03007c0c */ /* 0x000fce000bf24270 */
[----:B------:R-:W0:Y:S01]  /*0180*/  LDC R0, c[0x0][0x360] ;  /* 0x0000d800ff007b82 */ /* 0x000e220000000800 */
[----:B------:R-:W2:Y:S01]  /*0190*/  LDCU.64 UR6, c[0x0][0x358] ;  /* 0x00006b00ff0677ac */ /* 0x000ea20008000a00 */
[----:B0-----:R-:W-:-:S04]  /*01a0*/  IMAD R2, R0, UR4, RZ ;  /* 0x0000000400027c24 */ /* 0x001fc8000f8e02ff */
[----:B------:R-:W-:Y:S01]  /*01b0*/  IMAD R13, R2, 0x8, R3 ;  /* 0x00000008020d7824 */ /* 0x000fe200078e0203 */
[----:B------:R-:W-:-:S03]  /*01c0*/  LOP3.LUT R2, R3, 0x1f, RZ, 0xc0, !PT ;  /* 0x0000001f03027812 */ /* 0x000fc600078ec0ff */
[C---:B------:R-:W-:Y:S01]  /*01d0*/  IMAD.IADD R15, R13.reuse, 0x1, R0 ;  /* 0x000000010d0f7824 */ /* 0x040fe200078e0200 */
[----:B-1----:R-:W-:-:S03]  /*01e0*/  ISETP.GE.U32.AND P0, PT, R13, UR11, PT ;  /* 0x0000000b0d007c0c */ /* 0x002fc6000bf06070 */
[C---:B------:R-:W-:Y:S01]  /*01f0*/  IMAD.IADD R17, R15.reuse, 0x1, R0 ;  /* 0x000000010f117824 */ /* 0x040fe200078e0200 */
[----:B------:R-:W-:-:S03]  /*0200*/  ISETP.GE.U32.AND P2, PT, R15, UR11, PT ;  /* 0x0000000b0f007c0c */ /* 0x000fc6000bf46070 */
[----:B------:R-:W-:-:S04]  /*0210*/  IMAD.IADD R11, R17, 0x1, R0 ;  /* 0x00000001110b7824 */ /* 0x000fc800078e0200 */
[----:B------:R-:W-:-:S04]  /*0220*/  IMAD.IADD R9, R11, 0x1, R0 ;  /* 0x000000010b097824 */ /* 0x000fc800078e0200 */
[----:B------:R-:W-:-:S04]  /*0230*/  IMAD.IADD R7, R9, 0x1, R0 ;  /* 0x0000000109077824 */ /* 0x000fc800078e0200 */
[----:B------:R-:W-:Y:S01]  /*0240*/  IMAD.IADD R5, R7, 0x1, R0 ;  /* 0x0000000107057824 */ /* 0x000fe200078e0200 */
[----:B--2---:R-:W-:Y:S06]  /*0250*/  @P0 BRA `(.L_x_4) ;  /* 0x0000000000380947 */ /* 0x004fec0003800000 */
[----:B------:R-:W0:Y:S02]  /*0260*/  LDCU.64 UR4, c[0x0][0x380] ;  /* 0x00007000ff0477ac */ /* 0x000e240008000a00 */
[----:B0-----:R-:W-:-:S04]  /*0270*/  IADD3 R12, P0, PT, R13, UR4, RZ ;  /* 0x000000040d0c7c10 */ /* 0x001fc8000ff1e0ff */
[----:B------:R-:W-:-:S06]  /*0280*/  LEA.HI.X.SX32 R13, R13, UR5, 0x1, P0 ;  /* 0x000000050d0d7c11 */ /* 0x000fcc00080f0eff */
[----:B------:R-:W2:Y:S02]  /*0290*/  LDG.E.U8 R13, desc[UR6][R12.64] ;  /* 0x000000060c0d7981 */ /* 0x000ea4000c1e1100 */
[----:B--2---:R-:W-:-:S04]  /*02a0*/  ISETP.GT.AND P0, PT, R13, UR9, PT ;  /* 0x000000090d007c0c */ /* 0x004fc8000bf04270 */
[----:B------:R-:W-:-:S13]  /*02b0*/  ISETP.LT.OR P0, PT, R13, UR8, P0 ;  /* 0x000000080d007c0c */ /* 0x000fda0008701670 */
[----:B------:R-:W-:Y:S05]  /*02c0*/  @P0 BRA `(.L_x_4) ;  /* 0x00000000001c0947 */ /* 0x000fea0003800000 */
[----:B------:R-:W0:Y:S01]  /*02d0*/  S2UR UR5, SR_CgaCtaId ;  /* 0x00000000000579c3 */ /* 0x000e220000008800 */
[----:B------:R-:W-:Y:S01]  /*02e0*/  VIADD R13, R13, -UR8 ;  /* 0x800000080d0d7c36 */ /* 0x000fe20008000000 */
[----:B------:R-:W-:-:S03]  /*02f0*/  UMOV UR4, 0x400 ;  /* 0x0000040000047882 */ /* 0x000fc60000000000 */
[----:B------:R-:W-:Y:S01]  /*0300*/  IMAD R4, R13, 0x20, R2 ;  /* 0x000000200d047824 */ /* 0x000fe200078e0202 */
[----:B0-----:R-:W-:-:S06]  /*0310*/  ULEA UR4, UR5, UR4, 0x18 ;  /* 0x0000000405047291 */ /* 0x001fcc000f8ec0ff */
[----:B------:R-:W-:-:S05]  /*0320*/  LEA R4, R4, UR4, 0x2 ;  /* 0x0000000404047c11 */ /* 0x000fca000f8e10ff */
[----:B------:R0:W-:Y:S02]  /*0330*/  ATOMS.POPC.INC.32 RZ, [R4+URZ] ;  /* 0x0000000004ff7f8c */ /* 0x0001e4000d8000ff */
.L_x_4:
[----:B------:R-:W-:Y:S05]  /*0340*/  BSYNC.RECONVERGENT B0 ;  /* 0x0000000000007941 */ /* 0x000fea0003800200 */
.L_x_3:
[----:B------:R-:W-:Y:S04]  /*0350*/  BSSY.RECONVERGENT B0, `(.L_x_5) ;  /* 0x0000010000007945 */ /* 0x000fe80003800200 */
[----:B------:R-:W-:Y:S05]  /*0360*/  @P2 BRA `(.L_x_6) ;  /* 0x0000000000382947 */ /* 0x000fea0003800000 */
[----:B------:R-:W1:Y:S02]  /*0370*/  LDCU.64 UR4, c[0x0][0x380] ;  /* 0x00007000ff0477ac */ /* 0x000e640008000a00 */
[----:B-1----:R-:W-:-:S04]  /*0380*/  IADD3 R12, P0, PT, R15, UR4, RZ ;  /* 0x000000040f0c7c10 */ /* 0x002fc8000ff1e0ff */
[----:B------:R-:W-:-:S06]  /*0390*/  LEA.HI.X.SX32 R13, R15, UR5, 0x1, P0 ;  /* 0x000000050f0d7c11 */ /* 0x000fcc00080f0eff */
[----:B------:R-:W2:Y:S02]  /*03a0*/  LDG.E.U8 R13, desc[UR6][R12.64] ;  /* 0x000000060c0d7981 */ /* 0x000ea4000c1e1100 */
[----:B--2---:R-:W-:-:S04]  /*03b0*/  ISETP.GT.AND P0, PT, R13, UR9, PT ;  /* 0x000000090d007c0c */ /* 0x004fc8000bf04270 */
[----:B------:R-:W-:-:S13]  /*03c0*/  ISETP.LT.OR P0, PT, R13, UR8, P0 ;  /* 0x000000080d007c0c */ /* 0x000fda0008701670 */
[----:B------:R-:W-:Y:S05]  /*03d0*/  @P0 BRA `(.L_x_6) ;  /* 0x00000000001c0947 */ /* 0x000fea0003800000 */
[----:B------:R-:W1:Y:S01]  /*03e0*/  S2UR UR5, SR_CgaCtaId ;  /* 0x00000000000579c3 */ /* 0x000e620000008800 */
[----:B------:R-:W-:Y:S01]  /*03f0*/  VIADD R13, R13, -UR8 ;  /* 0x800000080d0d7c36 */ /* 0x000fe20008000000 */
[----:B------:R-:W-:-:S03]  /*0400*/  UMOV UR4, 0x400 ;  /* 0x0000040000047882 */ /* 0x000fc60000000000 */
[----:B0-----:R-:W-:Y:S01]  /*0410*/  IMAD R4, R13, 0x20, R2 ;  /* 0x000000200d047824 */ /* 0x001fe200078e0202 */
[----:B-1----:R-:W-:-:S06]  /*0420*/  ULEA UR4, UR5, UR4, 0x18 ;  /* 0x0000000405047291 */ /* 0x002fcc000f8ec0ff */
[----:B------:R-:W-:-:S05]  /*0430*/  LEA R4, R4, UR4, 0x2 ;  /* 0x0000000404047c11 */ /* 0x000fca000f8e10ff */
[----:B------:R1:W-:Y:S02]  /*0440*/  ATOMS.POPC.INC.32 RZ, [R4+URZ] ;  /* 0x0000000004ff7f8c */ /* 0x0003e4000d8000ff */
.L_x_6:
[----:B------:R-:W-:Y:S05]  /*0450*/  BSYNC.RECONVERGENT B0 ;  /* 0x0000000000007941 */ /* 0x000fea0003800200 */
.L_x_5:
[----:B------:R-:W-:Y:S01]  /*0460*/  ISETP.GE.U32.AND P0, PT, R17, UR11, PT ;  /* 0x0000000b11007c0c */ /* 0x000fe2000bf06070 */
[----:B------:R-:W-:Y:S01]  /*0470*/  IMAD.IADD R14, R5, 0x1, R0 ;  /* 0x00000001050e7824 */ /* 0x000fe200078e0200 */
[----:B------:R-:W-:Y:S01]  /*0480*/  BSSY.RECONVERGENT B0, `(.L_x_7) ;  /* 0x0000015000007945 */ /* 0x000fe20003800200 */
[----:B------:R-:W-:Y:S02]  /*0490*/  ISETP.GE.U32.AND P2, PT, R11, UR11, PT ;  /* 0x0000000b0b007c0c */ /* 0x000fe4000bf46070 */
[----:B------:R-:W-:Y:S02]  /*04a0*/  ISETP.GE.U32.AND P3, PT, R9, UR11, PT ;  /* 0x0000000b09007c0c */ /* 0x000fe4000bf66070 */
[----:B------:R-:W-:Y:S02]  /*04b0*/  ISETP.GE.U32.AND P4, PT, R7, UR11, PT ;  /* 0x0000000b07007c0c */ /* 0x000fe4000bf86070 */
[----:B------:R-:W-:Y:S02]  /*04c0*/  ISETP.GE.U32.AND P5, PT, R5, UR11, PT ;  /* 0x0000000b05007c0c */ /* 0x000fe4000bfa6070 */
[----:B------:R-:W-:-:S02]  /*04d0*/  ISETP.GE.U32.AND P6, PT, R14, UR11, PT ;  /* 0x0000000b0e007c0c */ /* 0x000fc4000bfc6070 */
[----:B------:R-:W-:Y:S11]  /*04e0*/  @P0 BRA `(.L_x_8) ;  /* 0x0000000000380947 */ /* 0x000ff60003800000 */
[----:B------:R-:W2:Y:S02]  /*04f0*/  LDCU.64 UR4, c[0x0][0x380] ;  /* 0x00007000ff0477ac */ /* 0x000ea40008000a00 */
[----:B--2---:R-:W-:-:S04]  /*0500*/  IADD3 R12, P0, PT, R17, UR4, RZ ;  /* 0x00000004110c7c10 */ /* 0x004fc8000ff1e0ff */
[----:B------:R-:W-:-:S06]  /*0510*/  LEA.HI.X.SX32 R13, R17, UR5, 0x1, P0 ;  /* 0x00000005110d7c11 */ /* 0x000fcc00080f0eff */
[----:B------:R-:W2:Y:S02]  /*0520*/  LDG.E.U8 R13, desc[UR6][R12.64] ;  /* 0x000000060c0d7981 */ /* 0x000ea4000c1e1100 */
[----:B--2---:R-:W-:-:S04]  /*0530*/  ISETP.GT.AND P0, PT, R13, UR9, PT ;  /* 0x000000090d007c0c */ /* 0x004fc8000bf04270 */
[----:B------:R-:W-:-:S13]  /*0540*/  ISETP.LT.OR P0, PT, R13, UR8, P0 ;  /* 0x000000080d007c0c */ /* 0x000fda0008701670 */
[----:B------:R-:W-:Y:S05]  /*0550*/  @P0 BRA `(.L_x_8) ;  /* 0x00000000001c0947 */ /* 0x000fea0003800000 */
[----:B------:R-:W2:Y:S01]  /*0560*/  S2UR UR5, SR_CgaCtaId ;  /* 0x00000000000579c3 */ /* 0x000ea20000008800 */
[----:B------:R-:W-:Y:S01]  /*0570*/  VIADD R13, R13, -UR8 ;  /* 0x800000080d0d7c36 */ /* 0x000fe20008000000 */
[----:B------:R-:W-:-:S03]  /*0580*/  UMOV UR4, 0x400 ;  /* 0x0000040000047882 */ /* 0x000fc60000000000 */
[----:B01----:R-:W-:Y:S01]  /*0590*/  IMAD R4, R13, 0x20, R2 ;  /* 0x000000200d047824 */ /* 0x003fe200078e0202 */
[----:B--2---:R-:W-:-:S06]  /*05a0*/  ULEA UR4, UR5, UR4, 0x18 ;  /* 0x0000000405047291 */ /* 0x004fcc000f8ec0ff */
[----:B------:R-:W-:-:S05]  /*05b0*/  LEA R4, R4, UR4, 0x2 ;  /* 0x0000000404047c11 */ /* 0x000fca000f8e10ff */
[----:B------:R2:W-:Y:S02]  /*05c0*/  ATOMS.POPC.INC.32 RZ, [R4+URZ] ;  /* 0x0000000004ff7f8c */ /* 0x0005e4000d8000ff */
.L_x_8:
[----:B------:R-:W-:Y:S05]  /*05d0*/  BSYNC.RECONVERGENT B0 ;  /* 0x0000000000007941 */ /* 0x000fea0003800200 */
.L_x_7:
[----:B------:R-:W-:Y:S04]  /*05e0*/  BSSY.RECONVERGENT B0, `(.L_x_9) ;  /* 0x0000010000007945 */ /* 0x000fe80003800200 */
[----:B------:R-:W-:Y:S05]  /*05f0*/  @P2 BRA `(.L_x_10) ;  /* 0x0000000000382947 */ /* 0x000fea0003800000 */
[----:B------:R-:W3:Y:S02]  /*0600*/  LDCU.64 UR4, c[0x0][0x380] ;  /* 0x00007000ff0477ac */ /* 0x000ee40008000a00 */
[----:B---3--:R-:W-:-:S04]  /*0610*/  IADD3 R10, P0, PT, R11, UR4, RZ ;  /* 0x000000040b0a7c10 */ /* 0x008fc8000ff1e0ff */
[----:B------:R-:W-:-:S06]  /*0620*/  LEA.HI.X.SX32 R11, R11, UR5, 0x1, P0 ;  /* 0x000000050b0b7c11 */ /* 0x000fcc00080f0eff */
[----:B------:R-:W3:Y:S02]  /*0630*/  LDG.E.U8 R11, desc[UR6][R10.64] ;  /* 0x000000060a0b7981 */ /* 0x000ee4000c1e1100 */
[----:B---3--:R-:W-:-:S04]  /*0640*/  ISETP.GT.AND P0, PT, R11, UR9, PT ;  /* 0x000000090b007c0c */ /* 0x008fc8000bf04270 */
[----:B------:R-:W-:-:S13]  /*0650*/  ISETP.LT.OR P0, PT, R11, UR8, P0 ;  /* 0x000000080b007c0c */ /* 0x000fda0008701670 */
[----:B------:R-:W-:Y:S05]  /*0660*/  @P0 BRA `(.L_x_10) ;  /* 0x00000000001c0947 */ /* 0x000fea0003800000 */
[----:B------:R-:W3:Y:S01]  /*0670*/  S2UR UR5, SR_CgaCtaId ;  /* 0x00000000000579c3 */ /* 0x000ee20000008800 */
[----:B------:R-:W-:Y:S01]  /*0680*/  VIADD R11, R11, -UR8 ;  /* 0x800000080b0b7c36 */ /* 0x000fe20008000000 */
[----:B------:R-:W-:-:S03]  /*0690*/  UMOV UR4, 0x400 ;  /* 0x0000040000047882 */ /* 0x000fc60000000000 */
[----:B012---:R-:W-:Y:S01]  /*06a0*/  IMAD R4, R11, 0x20, R2 ;  /* 0x000000200b047824 */ /* 0x007fe200078e0202 */
[----:B---3--:R-:W-:-:S06]  /*06b0*/  ULEA UR4, UR5, UR4, 0x18 ;  /* 0x0000000405047291 */ /* 0x008fcc000f8ec0ff */
[----:B------:R-:W-:-:S05]  /*06c0*/  LEA R4, R4, UR4, 0x2 ;  /* 0x0000000404047c11 */ /* 0x000fca000f8e10ff */
[----:B------:R3:W-:Y:S02]  /*06d0*/  ATOMS.POPC.INC.32 RZ, [R4+URZ] ;  /* 0x0000000004ff7f8c */ /* 0x0007e4000d8000ff */
.L_x_10:
[----:B------:R-:W-:Y:S05]  /*06e0*/  BSYNC.RECONVERGENT B0 ;  /* 0x0000000000007941 */ /* 0x000fea0003800200 */
.L_x_9:
[----:B------:R-:W-:Y:S04]  /*06f0*/  BSSY.RECONVERGENT B0, `(.L_x_11) ;  /* 0x0000010000007945 */ /* 0x000fe80003800200 */
[----:B------:R-:W-:Y:S05]  /*0700*/  @P3 BRA `(.L_x_12) ;  /* 0x0000000000383947 */ /* 0x000fea0003800000 */
[----:B------:R-:W4:Y:S02]  /*0710*/  LDCU.64 UR4, c[0x0][0x380] ;  /* 0x00007000ff0477ac */ /* 0x000f240008000a00 */
[----:B----4-:R-:W-:-:S04]  /*0720*/  IADD3 R8, P0, PT, R9, UR4, RZ ;  /* 0x0000000409087c10 */ /* 0x010fc8000ff1e0ff */
[----:B------:R-:W-:-:S06]  /*0730*/  LEA.HI.X.SX32 R9, R9, UR5, 0x1, P0 ;  /* 0x0000000509097c11 */ /* 0x000fcc00080f0eff */
[----:B------:R-:W4:Y:S02]  /*0740*/  LDG.E.U8 R9, desc[UR6][R8.64] ;  /* 0x0000000608097981 */ /* 0x000f24000c1e1100 */
[----:B----4-:R-:W-:-:S04]  /*0750*/  ISETP.GT.AND P0, PT, R9, UR9, PT ;  /* 0x0000000909007c0c */ /* 0x010fc8000bf04270 */
[----:B------:R-:W-:-:S13]  /*0760*/  ISETP.LT.OR P0, PT, R9, UR8, P0 ;  /* 0x0000000809007c0c */ /* 0x000fda0008701670 */
[----:B------:R-:W-:Y:S05]  /*0770*/  @P0 BRA `(.L_x_12) ;  /* 0x00000000001c0947 */ /* 0x000fea0003800000 */
[----:B------:R-:W4:Y:S01]  /*0780*/  S2UR UR5, SR_CgaCtaId ;  /* 0x00000000000579c3 */ /* 0x000f220000008800 */
[----:B------:R-:W-:Y:S01]  /*0790*/  VIADD R9, R9, -UR8 ;  /* 0x8000000809097c36 */ /* 0x000fe20008000000 */
[----:B------:R-:W-:-:S03]  /*07a0*/  UMOV UR4, 0x400 ;  /* 0x0000040000047882 */ /* 0x000fc60000000000 */
[----:B0123--:R-:W-:Y:S01]  /*07b0*/  IMAD R4, R9, 0x20, R2 ;  /* 0x0000002009047824 */ /* 0x00ffe200078e0202 */
[----:B----4-:R-:W-:-:S06]  /*07c0*/  ULEA UR4, UR5, UR4, 0x18 ;  /* 0x0000000405047291 */ /* 0x010fcc000f8ec0ff */
[----:B------:R-:W-:-:S05]  /*07d0*/  LEA R4, R4, UR4, 0x2 ;  /* 0x0000000404047c11 */ /* 0x000fca000f8e10ff */
[----:B------:R4:W-:Y:S02]  /*07e0*/  ATOMS.POPC.INC.32 RZ, [R4+URZ] ;  /* 0x0000000004ff7f8c */ /* 0x0009e4000d8000ff */
.L_x_12:
[----:B------:R-:W-:Y:S05]  /*07f0*/  BSYNC.RECONVERGENT B0 ;  /* 0x0000000000007941 */ /* 0x000fea0003800200 */
.L_x_11:
[----:B------:R-:W-:Y:S04]  /*0800*/  BSSY.RECONVERGENT B0, `(.L_x_13) ;  /* 0x0000010000007945 */ /* 0x000fe80003800200 */
[----:B------:R-:W-:Y:S05]  /*0810*/  @P4 BRA `(.L_x_14) ;  /* 0x0000000000384947 */ /* 0x000fea0003800000 */
[----:B------:R-:W5:Y:S02]  /*0820*/  LDCU.64 UR4, c[0x0][0x380] ;  /* 0x00007000ff0477ac */ /* 0x000f640008000a00 */
[----:B-----5:R-:W-:-:S04]  /*0830*/  IADD3 R6, P0, PT, R7, UR4, RZ ;  /* 0x0000000407067c10 */ /* 0x020fc8000ff1e0ff */
[----:B------:R-:W-:-:S06]  /*0840*/  LEA.HI.X.SX32 R7, R7, UR5, 0x1, P0 ;  /* 0x0000000507077c11 */ /* 0x000fcc00080f0eff */
[----:B------:R-:W5:Y:S02]  /*0850*/  LDG.E.U8 R7, desc[UR6][R6.64] ;  /* 0x0000000606077981 */ /* 0x000f64000c1e1100 */
[----:B-----5:R-:W-:-:S04]  /*0860*/  ISETP.GT.AND P0, PT, R7, UR9, PT ;  /* 0x0000000907007c0c */ /* 0x020fc8000bf04270 */
[----:B------:R-:W-:-:S13]  /*0870*/  ISETP.LT.OR P0, PT, R7, UR8, P0 ;  /* 0x0000000807007c0c */ /* 0x000fda0008701670 */
[----:B------:R-:W-:Y:S05]  /*0880*/  @P0 BRA `(.L_x_14) ;  /* 0x00000000001c0947 */ /* 0x000fea0003800000 */
[----:B------:R-:W5:Y:S01]  /*0890*/  S2UR UR5, SR_CgaCtaId ;  /* 0x00000000000579c3 */ /* 0x000f620000008800 */
[----:B------:R-:W-:Y:S01]  /*08a0*/  VIADD R7, R7, -UR8 ;  /* 0x8000000807077c36 */ /* 0x000fe20008000000 */
[----:B------:R-:W-:-:S03]  /*08b0*/  UMOV UR4, 0x400 ;  /* 0x0000040000047882 */ /* 0x000fc60000000000 */
[----:B01234-:R-:W-:Y:S01]  /*08c0*/  IMAD R4, R7, 0x20, R2 ;  /* 0x0000002007047824 */ /* 0x01ffe200078e0202 */
[----:B-----5:R-:W-:-:S06]  /*08d0*/  ULEA UR4, UR5, UR4, 0x18 ;  /* 0x0000000405047291 */ /* 0x020fcc000f8ec0ff */
[----:B------:R-:W-:-:S05]  /*08e0*/  LEA R4, R4, UR4, 0x2 ;  /* 0x0000000404047c11 */ /* 0x000fca000f8e10ff */
[----:B------:R0:W-:Y:S02]  /*08f0*/  ATOMS.POPC.INC.32 RZ, [R4+URZ] ;  /* 0x0000000004ff7f8c */ /* 0x0001e4000d8000ff */
.L_x_14:
[----:B------:R-:W-:Y:S05]  /*0900*/  BSYNC.RECONVERGENT B0 ;  /* 0x0000000000007941 */ /* 0x000fea0003800200 */
.L_x_13:
[----:B------:R-:W-:Y:S04]  /*0910*/  BSSY.RECONVERGENT B0, `(.L_x_15) ;  /* 0x0000010000007945 */ /* 0x000fe80003800200 */
[----:B------:R-:W-:Y:S05]  /*0920*/  @P5 BRA `(.L_x_16) ;  /* 0x0000000000385947 */ /* 0x000fea0003800000 */
[----:B------:R-:W0:Y:S02]  /*0930*/  LDCU.64 UR4, c[0x0][0x380] ;  /* 0x00007000ff0477ac */ /* 0x000e240008000a00 */
[----:B01234-:R-:W-:-:S04]  /*0940*/  IADD3 R4, P0, PT, R5, UR4, RZ ;  /* 0x0000000405047c10 */ /* 0x01ffc8000ff1e0ff */
        /* <DEDUP_REMOVED lines=12> */
.L_x_16:
[----:B------:R-:W-:Y:S05]  /*0a10*/  BSYNC.RECONVERGENT B0 ;  /* 0x0000000000007941 */ /* 0x000fea0003800200 */
.L_x_15:
        /* <DEDUP_REMOVED lines=16> */
.L_x_18:
[----:B------:R-:W-:Y:S05]  /*0b20*/  BSYNC.RECONVERGENT B0 ;  /* 0x0000000000007941 */ /* 0x000fea0003800200 */
.L_x_17:
[----:B------:R-:W-:Y:S06]  /*0b30*/  BAR.SYNC.DEFER_BLOCKING 0x0 ;  /* 0x0000000000007b1d */ /* 0x000fec0000010000 */
[----:B------:R-:W-:Y:S05]  /*0b40*/  @P1 EXIT ;  /* 0x000000000000194d */ /* 0x000fea0003800000 */
[----:B------:R-:W5:Y:S01]  /*0b50*/  S2UR UR5, SR_CgaCtaId ;  /* 0x00000000000579c3 */ /* 0x000f620000008800 */
[----:B------:R-:W-:-:S07]  /*0b60*/  UMOV UR4, 0x400 ;  /* 0x0000040000047882 */ /* 0x000fce0000000000 */
[----:B------:R-:W0:Y:S01]  /*0b70*/  LDC.64 R28, c[0x0][0x390] ;  /* 0x0000e400ff1c7b82 */ /* 0x000e220000000a00 */
[----:B-----5:R-:W-:-:S12]  /*0b80*/  ULEA UR4, UR5, UR4, 0x18 ;  /* 0x0000000405047291 */ /* 0x020fd8000f8ec0ff */
.L_x_19:
[----:B0-----:R-:W-:-:S05]  /*0b90*/  LEA R2, R3, UR4, 0x7 ;  /* 0x0000000403027c11 */ /* 0x001fca000f8e38ff */
[----:B------:R-:W0:Y:S04]  /*0ba0*/  LDS.128 R16, [R2] ;  /* 0x0000000002107984 */ /* 0x000e280000000c00 */
[----:B------:R-:W5:Y:S04]  /*0bb0*/  LDS.128 R20, [R2+0x10] ;  /* 0x0000100002147984 */ /* 0x000f680000000c00 */
[----:B-1234-:R-:W1:Y:S04]  /*0bc0*/  LDS.128 R4, [R2+0x20] ;  /* 0x0000200002047984 */ /* 0x01ee680000000c00 */
[----:B------:R-:W2:Y:S04]  /*0bd0*/  LDS.128 R8, [R2+0x30] ;  /* 0x0000300002087984 */ /* 0x000ea80000000c00 */
[----:B------:R-:W3:Y:S04]  /*0be0*/  LDS.128 R12, [R2+0x40] ;  /* 0x00004000020c7984 */ /* 0x000ee80000000c00 */
[----:B------:R-:W-:Y:S01]  /*0bf0*/  LDS.128 R24, [R2+0x70] ;  /* 0x0000700002187984 */ /* 0x000fe20000000c00 */
[----:B0-----:R-:W-:-:S04]  /*0c00*/  IADD3 R16, PT, PT, R18, R17, R16 ;  /* 0x0000001112107210 */ /* 0x001fc80007ffe010 */
[----:B-----5:R-:W-:Y:S02]  /*0c10*/  IADD3 R20, PT, PT, R20, R19, R16 ;  /* 0x0000001314147210 */ /* 0x020fe40007ffe010 */
[----:B------:R-:W0:Y:S02]  /*0c20*/  LDS.128 R16, [R2+0x50] ;  /* 0x0000500002107984 */ /* 0x000e240000000c00 */
[----:B------:R-:W-:-:S04]  /*0c30*/  IADD3 R20, PT, PT, R22, R21, R20 ;  /* 0x0000001516147210 */ /* 0x000fc80007ffe014 */
[----:B-1----:R-:W-:Y:S02]  /*0c40*/  IADD3 R4, PT, PT, R4, R23, R20 ;  /* 0x0000001704047210 */ /* 0x002fe40007ffe014 */
[----:B------:R-:W1:Y:S02]  /*0c50*/  LDS.128 R20, [R2+0x60] ;  /* 0x0000600002147984 */ /* 0x000e640000000c00 */
[----:B------:R-:W-:-:S04]  /*0c60*/  IADD3 R4, PT, PT, R6, R5, R4 ;  /* 0x0000000506047210 */ /* 0x000fc80007ffe004 */
[----:B--2---:R-:W-:-:S04]  /*0c70*/  IADD3 R4, PT, PT, R8, R7, R4 ;  /* 0x0000000708047210 */ /* 0x004fc80007ffe004 */
[----:B------:R-:W-:-:S04]  /*0c80*/  IADD3 R4, PT, PT, R10, R9, R4 ;  /* 0x000000090a047210 */ /* 0x000fc80007ffe004 */
[----:B---3--:R-:W-:-:S04]  /*0c90*/  IADD3 R4, PT, PT, R12, R11, R4 ;  /* 0x0000000b0c047210 */ /* 0x008fc80007ffe004 */
[----:B------:R-:W-:-:S04]  /*0ca0*/  IADD3 R4, PT, PT, R14, R13, R4 ;  /* 0x0000000d0e047210 */ /* 0x000fc80007ffe004 */
[----:B0-----:R-:W-:-:S04]  /*0cb0*/  IADD3 R4, PT, PT, R16, R15, R4 ;  /* 0x0000000f10047210 */ /* 0x001fc80007ffe004 */
[----:B------:R-:W-:-:S04]  /*0cc0*/  IADD3 R4, PT, PT, R18, R17, R4 ;  /* 0x0000001112047210 */ /* 0x000fc80007ffe004 */
[----:B-1----:R-:W-:-:S04]  /*0cd0*/  IADD3 R4, PT, PT, R20, R19, R4 ;  /* 0x0000001314047210 */ /* 0x002fc80007ffe004 */
[----:B------:R-:W-:-:S04]  /*0ce0*/  IADD3 R4, PT, PT, R22, R21, R4 ;  /* 0x0000001516047210 */ /* 0x000fc80007ffe004 */
[----:B------:R-:W-:-:S04]  /*0cf0*/  IADD3 R4, PT, PT, R24, R23, R4 ;  /* 0x0000001718047210 */ /* 0x000fc80007ffe004 */
[----:B------:R-:W-:Y:S01]  /*0d00*/  IADD3 R26, PT, PT, R26, R25, R4 ;  /* 0x000000191a1a7210 */ /* 0x000fe20007ffe004 */
[----:B------:R-:W-:-:S04]  /*0d10*/  IMAD.WIDE R4, R3, 0x4, R28 ;  /* 0x0000000403047825 */ /* 0x000fc800078e021c */
[----:B------:R-:W-:Y:S02]  /*0d20*/  IMAD.IADD R3, R0, 0x1, R3 ;  /* 0x0000000100037824 */ /* 0x000fe400078e0203 */
[----:B------:R-:W-:-:S03]  /*0d30*/  IMAD.IADD R27, R27, 0x1, R26 ;  /* 0x000000011b1b7824 */ /* 0x000fc600078e021a */
[----:B------:R-:W-:Y:S02]  /*0d40*/  ISETP.GT.AND P0, PT, R3, UR10, PT ;  /* 0x0000000a03007c0c */ /* 0x000fe4000bf04270 */
[----:B------:R0:W-:Y:S11]  /*0d50*/  REDG.E.ADD.STRONG.GPU desc[UR6][R4.64], R27 ;  /* 0x0000001b0400798e */ /* 0x0001f6000c12e106 */
[----:B------:R-:W-:Y:S05]  /*0d60*/  @!P0 BRA `(.L_x_19) ;  /* 0xfffffffc00888947 */ /* 0x000fea000383ffff */
[----:B------:R-:W-:Y:S05]  /*0d70*/  EXIT ;  /* 0x000000000000794d */ /* 0x000fea0003800000 */
.L_x_20:
[----:B------:R-:W-:-:S00]  /*0d80*/  BRA `(.L_x_20) ;  /* 0xfffffffc00fc7947 */ /* 0x000fc0000383ffff */
[----:B------:R-:W-:-:S00]  /*0d90*/  NOP ;  /* 0x0000000000007918 */ /* 0x000fc00000000000 */
        /* <DEDUP_REMOVED lines=14> */
.L_x_21:


//--------------------- .nv.shared._Z16histogram_kernelPKcjPjii --------------------------
	.section	.nv.shared._Z16histogram_kernelPKcjPjii,"aw",@nobits
	.sectionflags	@""
	.align	16
	.zero		1024


//--------------------- .nv.shared.reserved.0     --------------------------
	.section	.nv.shared.reserved.0,"aw",@nobits
	.weak		__nv_reservedSMEM_offset_0_alias
	.size		__nv_reservedSMEM_offset_0_alias, 0, 64
	.other		__nv_reservedSMEM_offset_0_alias,@"STO_CUDA_RESERVED_SHARED STV_DEFAULT"
__nv_reservedSMEM_offset_0_alias:
	.zero		0
	.zero		64


//--------------------- .nv.constant0._Z16histogram_kernelPKcjPjii --------------------------
	.section	.nv.constant0._Z16histogram_kernelPKcjPjii,"a",@progbits
	.sectionflags	@""
	.align	4
.nv.constant0._Z16histogram_kernelPKcjPjii:
	.zero		928


//--------------------- SYMBOLS --------------------------

	.type		.nv.reservedSmem.offset0,@object
	.size		.nv.reservedSmem.offset0,0x4
	.type		.nv.reservedSmem.cap,@object
	.size		.nv.reservedSmem.cap,0x4
